//
// Generated by NVIDIA NVVM Compiler
//
// Compiler Build ID: CL-36424714
// Cuda compilation tools, release 13.0, V13.0.88
// Based on NVVM 20.0.0
//

.version 9.0
.target sm_100
.address_size 64

	// .globl	_Z11add_vectorsPiS_S_i

.visible .entry _Z11add_vectorsPiS_S_i(
	.param .u64 .ptr .align 1 _Z11add_vectorsPiS_S_i_param_0,
	.param .u64 .ptr .align 1 _Z11add_vectorsPiS_S_i_param_1,
	.param .u64 .ptr .align 1 _Z11add_vectorsPiS_S_i_param_2,
	.param .u32 _Z11add_vectorsPiS_S_i_param_3
)
{
	.reg .pred 	%p<2>;
	.reg .b32 	%r<9>;
	.reg .b64 	%rd<11>;

	ld.param.u64 	%rd1, [_Z11add_vectorsPiS_S_i_param_0];
	ld.param.u64 	%rd2, [_Z11add_vectorsPiS_S_i_param_1];
	ld.param.u64 	%rd3, [_Z11add_vectorsPiS_S_i_param_2];
	ld.param.u32 	%r2, [_Z11add_vectorsPiS_S_i_param_3];
	mov.u32 	%r3, %tid.x;
	mov.u32 	%r4, %ctaid.x;
	mov.u32 	%r5, %ntid.x;
	mad.lo.s32 	%r1, %r4, %r5, %r3;
	setp.ge.s32 	%p1, %r1, %r2;
	@%p1 bra 	$L__BB0_2;
	cvta.to.global.u64 	%rd4, %rd1;
	cvta.to.global.u64 	%rd5, %rd2;
	cvta.to.global.u64 	%rd6, %rd3;
	mul.wide.s32 	%rd7, %r1, 4;
	add.s64 	%rd8, %rd4, %rd7;
	ld.global.u32 	%r6, [%rd8];
	add.s64 	%rd9, %rd5, %rd7;
	ld.global.u32 	%r7, [%rd9];
	add.s32 	%r8, %r7, %r6;
	add.s64 	%rd10, %rd6, %rd7;
	st.global.u32 	[%rd10], %r8;
$L__BB0_2:
	ret;

}


// ===== COMPILED SASS (sm_100) =====

	.target	sm_100

	.elftype	@"ET_EXEC"


//--------------------- .note.nv.tkinfo           --------------------------
	.section	.note.nv.tkinfo,"",@"SHT_NOTE"
	.sectionflags	@"SHF_NOTE_NV_TKINFO"
	.tkinfo
        /*0018*/ 	.word	0x00000002
        /*0030*/ 	.string	""
        /*0030*/ 	.string	"ptxas"
        /*0030*/ 	.string	"Cuda compilation tools, release 13.0, V13.0.88"
        /*0030*/ 	.string	"Build cuda_13.0.r13.0/compiler.36424714_0"
        /*0030*/ 	.string	"-arch sm_100 -m 64 "



//--------------------- .note.nv.cuinfo           --------------------------
	.section	.note.nv.cuinfo,"",@"SHT_NOTE"
	.sectionflags	@"SHF_NOTE_NV_CUINFO"
        /*0018*/ 	.short	0x0002
        /*001a*/ 	.short	0x0064
        /*001c*/ 	.short	0x0082
	.zero		2


//--------------------- .nv.info                  --------------------------
	.section	.nv.info,"",@"SHT_CUDA_INFO"
	.align	4


	//----- nvinfo : EIATTR_REGCOUNT
	.align		4
        /*0000*/ 	.byte	0x04, 0x2f
        /*0002*/ 	.short	(.L_1 - .L_0)
	.align		4
.L_0:
        /*0004*/ 	.word	index@(_Z11add_vectorsPiS_S_i)
        /*0008*/ 	.word	0x0000000c


	//----- nvinfo : EIATTR_FRAME_SIZE
	.align		4
.L_1:
        /*000c*/ 	.byte	0x04, 0x11
        /*000e*/ 	.short	(.L_3 - .L_2)
	.align		4
.L_2:
        /*0010*/ 	.word	index@(_Z11add_vectorsPiS_S_i)
        /*0014*/ 	.word	0x00000000


	//----- nvinfo : EIATTR_MIN_STACK_SIZE
	.align		4
.L_3:
        /*0018*/ 	.byte	0x04, 0x12
        /*001a*/ 	.short	(.L_5 - .L_4)
	.align		4
.L_4:
        /*001c*/ 	.word	index@(_Z11add_vectorsPiS_S_i)
        /*0020*/ 	.word	0x00000000
.L_5:


//--------------------- .nv.compat                --------------------------
	.section	.nv.compat,"",@"SHT_CUDA_COMPAT_INFO"
	.align	4
        /*0000*/ 	.byte	0x02, 0x09, 0x00, 0x00, 0x02, 0x02, 0x01, 0x00, 0x02, 0x05, 0x05, 0x00, 0x03, 0x07, 0x01, 0x01
        /*0010*/ 	.byte	0x02, 0x03, 0x00, 0x00, 0x02, 0x06, 0x01, 0x00, 0x04, 0x0b, 0x08, 0x00, 0x09, 0x00, 0x00, 0x00
        /*0020*/ 	.byte	0x00, 0x00, 0x00, 0x00


//--------------------- .nv.info._Z11add_vectorsPiS_S_i --------------------------
	.section	.nv.info._Z11add_vectorsPiS_S_i,"",@"SHT_CUDA_INFO"
	.sectionflags	@""
	.align	4


	//----- nvinfo : EIATTR_CUDA_API_VERSION
	.align		4
        /*0000*/ 	.byte	0x04, 0x37
        /*0002*/ 	.short	(.L_7 - .L_6)
.L_6:
        /*0004*/ 	.word	0x00000082


	//----- nvinfo : EIATTR_KPARAM_INFO
	.align		4
.L_7:
        /*0008*/ 	.byte	0x04, 0x17
        /*000a*/ 	.short	(.L_9 - .L_8)
.L_8:
        /*000c*/ 	.word	0x00000000
        /*0010*/ 	.short	0x0003
        /*0012*/ 	.short	0x0018
        /*0014*/ 	.byte	0x00, 0xf0, 0x11, 0x00


	//----- nvinfo : EIATTR_KPARAM_INFO
	.align		4
.L_9:
        /*0018*/ 	.byte	0x04, 0x17
        /*001a*/ 	.short	(.L_11 - .L_10)
.L_10:
        /*001c*/ 	.word	0x00000000
        /*0020*/ 	.short	0x0002
        /*0022*/ 	.short	0x0010
        /*0024*/ 	.byte	0x00, 0xf5, 0x21, 0x00


	//----- nvinfo : EIATTR_KPARAM_INFO
	.align		4
.L_11:
        /*0028*/ 	.byte	0x04, 0x17
        /*002a*/ 	.short	(.L_13 - .L_12)
.L_12:
        /*002c*/ 	.word	0x00000000
        /*0030*/ 	.short	0x0001
        /*0032*/ 	.short	0x0008
        /*0034*/ 	.byte	0x00, 0xf5, 0x21, 0x00


	//----- nvinfo : EIATTR_KPARAM_INFO
	.align		4
.L_13:
        /*0038*/ 	.byte	0x04, 0x17
        /*003a*/ 	.short	(.L_15 - .L_14)
.L_14:
        /*003c*/ 	.word	0x00000000
        /*0040*/ 	.short	0x0000
        /*0042*/ 	.short	0x0000
        /*0044*/ 	.byte	0x00, 0xf5, 0x21, 0x00


	//----- nvinfo : EIATTR_SPARSE_MMA_MASK
	.align		4
.L_15:
        /*0048*/ 	.byte	0x03, 0x50
        /*004a*/ 	.short	0x0000


	//----- nvinfo : EIATTR_MAXREG_COUNT
	.align		4
        /*004c*/ 	.byte	0x03, 0x1b
        /*004e*/ 	.short	0x00ff


	//----- nvinfo : EIATTR_MERCURY_ISA_VERSION
	.align		4
        /*0050*/ 	.byte	0x03, 0x5f
        /*0052*/ 	.short	0x0101


	//----- nvinfo : EIATTR_VRC_CTA_INIT_COUNT
	.align		4
        /*0054*/ 	.byte	0x02, 0x4a
	.zero		1
	.zero		1


	//----- nvinfo : EIATTR_EXIT_INSTR_OFFSETS
	.align		4
        /*0058*/ 	.byte	0x04, 0x1c
        /*005a*/ 	.short	(.L_17 - .L_16)


	//   ....[0]....
.L_16:
        /*005c*/ 	.word	0x00000070


	//   ....[1]....
        /*0060*/ 	.word	0x00000130


	//----- nvinfo : EIATTR_CBANK_PARAM_SIZE
	.align		4
.L_17:
        /*0064*/ 	.byte	0x03, 0x19
        /*0066*/ 	.short	0x001c


	//----- nvinfo : EIATTR_PARAM_CBANK
	.align		4
        /*0068*/ 	.byte	0x04, 0x0a
        /*006a*/ 	.short	(.L_19 - .L_18)
	.align		4
.L_18:
        /*006c*/ 	.word	index@(.nv.constant0._Z11add_vectorsPiS_S_i)
        /*0070*/ 	.short	0x0380
        /*0072*/ 	.short	0x001c


	//----- nvinfo : EIATTR_SW_WAR
	.align		4
.L_19:
        /*0074*/ 	.byte	0x04, 0x36
        /*0076*/ 	.short	(.L_21 - .L_20)
.L_20:
        /*0078*/ 	.word	0x00000008
.L_21:


//--------------------- .nv.callgraph             --------------------------
	.section	.nv.callgraph,"",@"SHT_CUDA_CALLGRAPH"
	.align	4
	.sectionentsize	8
	.align		4
        /*0000*/ 	.word	0x00000000
	.align		4
        /*0004*/ 	.word	0xffffffff
	.align		4
        /*0008*/ 	.word	0x00000000
	.align		4
        /*000c*/ 	.word	0xfffffffe
	.align		4
        /*0010*/ 	.word	0x00000000
	.align		4
        /*0014*/ 	.word	0xfffffffd
	.align		4
        /*0018*/ 	.word	0x00000000
	.align		4
        /*001c*/ 	.word	0xfffffffc


//--------------------- .text._Z11add_vectorsPiS_S_i --------------------------
	.section	.text._Z11add_vectorsPiS_S_i,"ax",@progbits
	.align	128
        .global         _Z11add_vectorsPiS_S_i
        .type           _Z11add_vectorsPiS_S_i,@function
        .size           _Z11add_vectorsPiS_S_i,(.L_x_1 - _Z11add_vectorsPiS_S_i)
        .other          _Z11add_vectorsPiS_S_i,@"STO_CUDA_ENTRY STV_DEFAULT"
_Z11add_vectorsPiS_S_i:
.text._Z11add_vectorsPiS_S_i:
[----:B------:R-:W-:Y:S01]  /*0000*/  LDC R1, c[0x0][0x37c] ;  /* 0x0000df00ff017b82 */ /* 0x000fe20000000800 */
[----:B------:R-:W0:Y:S07]  /*0010*/  S2R R9, SR_TID.X ;  /* 0x0000000000097919 */ /* 0x000e2e0000002100 */
[----:B------:R-:W0:Y:S01]  /*0020*/  S2UR UR4, SR_CTAID.X ;  /* 0x00000000000479c3 */ /* 0x000e220000002500 */
[----:B------:R-:W1:Y:S07]  /*0030*/  LDCU UR5, c[0x0][0x398] ;  /* 0x00007300ff0577ac */ /* 0x000e6e0008000800 */
[----:B------:R-:W0:Y:S02]  /*0040*/  LDC R0, c[0x0][0x360] ;  /* 0x0000d800ff007b82 */ /* 0x000e240000000800 */
[----:B0-----:R-:W-:-:S05]  /*0050*/  IMAD R9, R0, UR4, R9 ;  /* 0x0000000400097c24 */ /* 0x001fca000f8e0209 */
[----:B-1----:R-:W-:-:S13]  /*0060*/  ISETP.GE.AND P0, PT, R9, UR5, PT ;  /* 0x0000000509007c0c */ /* 0x002fda000bf06270 */
[----:B------:R-:W-:Y:S05]  /*0070*/  @P0 EXIT ;  /* 0x000000000000094d */ /* 0x000fea0003800000 */
[----:B------:R-:W0:Y:S01]  /*0080*/  LDC.64 R2, c[0x0][0x380] ;  /* 0x0000e000ff027b82 */ /* 0x000e220000000a00 */
[----:B------:R-:W1:Y:S07]  /*0090*/  LDCU.64 UR4, c[0x0][0x358] ;  /* 0x00006b00ff0477ac */ /* 0x000e6e0008000a00 */
[----:B------:R-:W2:Y:S08]  /*00a0*/  LDC.64 R4, c[0x0][0x388] ;  /* 0x0000e200ff047b82 */ /* 0x000eb00000000a00 */
[----:B------:R-:W3:Y:S01]  /*00b0*/  LDC.64 R6, c[0x0][0x390] ;  /* 0x0000e400ff067b82 */ /* 0x000ee20000000a00 */
[----:B0-----:R-:W-:-:S06]  /*00c0*/  IMAD.WIDE R2, R9, 0x4, R2 ;  /* 0x0000000409027825 */ /* 0x001fcc00078e0202 */
[----:B-1----:R-:W4:Y:S01]  /*00d0*/  LDG.E R2, desc[UR4][R2.64] ;  /* 0x0000000402027981 */ /* 0x002f22000c1e1900 */
[----:B--2---:R-:W-:-:S06]  /*00e0*/  IMAD.WIDE R4, R9, 0x4, R4 ;  /* 0x0000000409047825 */ /* 0x004fcc00078e0204 */
[----:B------:R-:W4:Y:S01]  /*00f0*/  LDG.E R5, desc[UR4][R4.64] ;  /* 0x0000000404057981 */ /* 0x000f22000c1e1900 */
[----:B---3--:R-:W-:Y:S01]  /*0100*/  IMAD.WIDE R6, R9, 0x4, R6 ;  /* 0x0000000409067825 */ /* 0x008fe200078e0206 */
[----:B----4-:R-:W-:-:S05]  /*0110*/  IADD3 R9, PT, PT, R2, R5, RZ ;  /* 0x0000000502097210 */ /* 0x010fca0007ffe0ff */
[----:B------:R-:W-:Y:S01]  /*0120*/  STG.E desc[UR4][R6.64], R9 ;  /* 0x0000000906007986 */ /* 0x000fe2000c101904 */
[----:B------:R-:W-:Y:S05]  /*0130*/  EXIT ;  /* 0x000000000000794d */ /* 0x000fea0003800000 */
.L_x_0:
[----:B------:R-:W-:-:S00]  /*0140*/  BRA `(.L_x_0) ;  /* 0xfffffffc00fc7947 */ /* 0x000fc0000383ffff */
[----:B------:R-:W-:-:S00]  /*0150*/  NOP ;  /* 0x0000000000007918 */ /* 0x000fc00000000000 */
        /* <DEDUP_REMOVED lines=10> */
.L_x_1:


//--------------------- .nv.shared.reserved.0     --------------------------
	.section	.nv.shared.reserved.0,"aw",@nobits
	.weak		__nv_reservedSMEM_offset_0_alias
	.size		__nv_reservedSMEM_offset_0_alias, 0, 64
	.other		__nv_reservedSMEM_offset_0_alias,@"STO_CUDA_RESERVED_SHARED STV_DEFAULT"
__nv_reservedSMEM_offset_0_alias:
	.zero		0
	.zero		64


//--------------------- .nv.constant0._Z11add_vectorsPiS_S_i --------------------------
	.section	.nv.constant0._Z11add_vectorsPiS_S_i,"a",@progbits
	.sectionflags	@""
	.align	4
.nv.constant0._Z11add_vectorsPiS_S_i:
	.zero		924


//--------------------- SYMBOLS --------------------------

	.type		.nv.reservedSmem.offset0,@object
	.size		.nv.reservedSmem.offset0,0x4
